//
// Generated by NVIDIA NVVM Compiler
//
// Compiler Build ID: CL-36424714
// Cuda compilation tools, release 13.0, V13.0.88
// Based on NVVM 20.0.0
//

.version 9.0
.target sm_100
.address_size 64

	// .globl	_Z15access_to_arrayPii
.extern .func  (.param .b32 func_retval0) vprintf
(
	.param .b64 vprintf_param_0,
	.param .b64 vprintf_param_1
)
;
.global .align 1 .b8 $str[21] = {103, 105, 100, 32, 58, 37, 100, 44, 32, 118, 97, 108, 117, 101, 32, 58, 32, 37, 100, 10};

.visible .entry _Z15access_to_arrayPii(
	.param .u64 .ptr .align 1 _Z15access_to_arrayPii_param_0,
	.param .u32 _Z15access_to_arrayPii_param_1
)
{
	.local .align 8 .b8 	__local_depot0[8];
	.reg .b64 	%SP;
	.reg .b64 	%SPL;
	.reg .pred 	%p<2>;
	.reg .b32 	%r<21>;
	.reg .b64 	%rd<9>;

	mov.u64 	%SPL, __local_depot0;
	cvta.local.u64 	%SP, %SPL;
	ld.param.u64 	%rd1, [_Z15access_to_arrayPii_param_0];
	ld.param.u32 	%r2, [_Z15access_to_arrayPii_param_1];
	mov.u32 	%r3, %ctaid.x;
	mov.u32 	%r4, %ctaid.y;
	mov.u32 	%r5, %nctaid.x;
	mov.u32 	%r6, %nctaid.y;
	mov.u32 	%r7, %ctaid.z;
	mad.lo.s32 	%r8, %r7, %r6, %r4;
	mad.lo.s32 	%r9, %r8, %r5, %r3;
	mov.u32 	%r10, %ntid.x;
	mov.u32 	%r11, %ntid.y;
	mov.u32 	%r12, %ntid.z;
	mov.u32 	%r13, %tid.z;
	mov.u32 	%r14, %tid.y;
	mov.u32 	%r15, %tid.x;
	mad.lo.s32 	%r16, %r9, %r12, %r13;
	mad.lo.s32 	%r17, %r16, %r11, %r14;
	mad.lo.s32 	%r1, %r17, %r10, %r15;
	setp.ge.s32 	%p1, %r1, %r2;
	@%p1 bra 	$L__BB0_2;
	add.u64 	%rd2, %SP, 0;
	add.u64 	%rd3, %SPL, 0;
	cvta.to.global.u64 	%rd4, %rd1;
	mul.wide.s32 	%rd5, %r1, 4;
	add.s64 	%rd6, %rd4, %rd5;
	ld.global.u32 	%r18, [%rd6];
	st.local.v2.u32 	[%rd3], {%r1, %r18};
	mov.u64 	%rd7, $str;
	cvta.global.u64 	%rd8, %rd7;
	{ // callseq 0, 0
	.param .b64 param0;
	st.param.b64 	[param0], %rd8;
	.param .b64 param1;
	st.param.b64 	[param1], %rd2;
	.param .b32 retval0;
	call.uni (retval0), 
	vprintf, 
	(
	param0, 
	param1
	);
	ld.param.b32 	%r19, [retval0];
	} // callseq 0
$L__BB0_2:
	ret;

}


// ===== COMPILED SASS (sm_100) =====

	.target	sm_100

	.elftype	@"ET_EXEC"


//--------------------- .note.nv.tkinfo           --------------------------
	.section	.note.nv.tkinfo,"",@"SHT_NOTE"
	.sectionflags	@"SHF_NOTE_NV_TKINFO"
	.tkinfo
        /*0018*/ 	.word	0x00000002
        /*0030*/ 	.string	""
        /*0030*/ 	.string	"ptxas"
        /*0030*/ 	.string	"Cuda compilation tools, release 13.0, V13.0.88"
        /*0030*/ 	.string	"Build cuda_13.0.r13.0/compiler.36424714_0"
        /*0030*/ 	.string	"-arch sm_100 -m 64 "



//--------------------- .note.nv.cuinfo           --------------------------
	.section	.note.nv.cuinfo,"",@"SHT_NOTE"
	.sectionflags	@"SHF_NOTE_NV_CUINFO"
        /*0018*/ 	.short	0x0002
        /*001a*/ 	.short	0x0064
        /*001c*/ 	.short	0x0082
	.zero		2


//--------------------- .nv.info                  --------------------------
	.section	.nv.info,"",@"SHT_CUDA_INFO"
	.align	4


	//----- nvinfo : EIATTR_REGCOUNT
	.align		4
        /*0000*/ 	.byte	0x04, 0x2f
        /*0002*/ 	.short	(.L_2 - .L_1)
	.align		4
.L_1:
        /*0004*/ 	.word	index@(_Z15access_to_arrayPii)
        /*0008*/ 	.word	0x00000018


	//----- nvinfo : EIATTR_FRAME_SIZE
	.align		4
.L_2:
        /*000c*/ 	.byte	0x04, 0x11
        /*000e*/ 	.short	(.L_4 - .L_3)
	.align		4
.L_3:
        /*0010*/ 	.word	index@(_Z15access_to_arrayPii)
        /*0014*/ 	.word	0x00000008


	//----- nvinfo : EIATTR_MIN_STACK_SIZE
	.align		4
.L_4:
        /*0018*/ 	.byte	0x04, 0x12
        /*001a*/ 	.short	(.L_6 - .L_5)
	.align		4
.L_5:
        /*001c*/ 	.word	index@(_Z15access_to_arrayPii)
        /*0020*/ 	.word	0x00000008
.L_6:


//--------------------- .nv.compat                --------------------------
	.section	.nv.compat,"",@"SHT_CUDA_COMPAT_INFO"
	.align	4
        /*0000*/ 	.byte	0x02, 0x09, 0x00, 0x00, 0x02, 0x02, 0x01, 0x00, 0x02, 0x05, 0x05, 0x00, 0x03, 0x07, 0x01, 0x01
        /*0010*/ 	.byte	0x02, 0x03, 0x00, 0x00, 0x02, 0x06, 0x01, 0x00, 0x04, 0x0b, 0x08, 0x00, 0x09, 0x00, 0x00, 0x00
        /*0020*/ 	.byte	0x00, 0x00, 0x00, 0x00


//--------------------- .nv.info._Z15access_to_arrayPii --------------------------
	.section	.nv.info._Z15access_to_arrayPii,"",@"SHT_CUDA_INFO"
	.sectionflags	@""
	.align	4


	//----- nvinfo : EIATTR_CUDA_API_VERSION
	.align		4
        /*0000*/ 	.byte	0x04, 0x37
        /*0002*/ 	.short	(.L_8 - .L_7)
.L_7:
        /*0004*/ 	.word	0x00000082


	//----- nvinfo : EIATTR_KPARAM_INFO
	.align		4
.L_8:
        /*0008*/ 	.byte	0x04, 0x17
        /*000a*/ 	.short	(.L_10 - .L_9)
.L_9:
        /*000c*/ 	.word	0x00000000
        /*0010*/ 	.short	0x0001
        /*0012*/ 	.short	0x0008
        /*0014*/ 	.byte	0x00, 0xf0, 0x11, 0x00


	//----- nvinfo : EIATTR_KPARAM_INFO
	.align		4
.L_10:
        /*0018*/ 	.byte	0x04, 0x17
        /*001a*/ 	.short	(.L_12 - .L_11)
.L_11:
        /*001c*/ 	.word	0x00000000
        /*0020*/ 	.short	0x0000
        /*0022*/ 	.short	0x0000
        /*0024*/ 	.byte	0x00, 0xf5, 0x21, 0x00


	//----- nvinfo : EIATTR_SPARSE_MMA_MASK
	.align		4
.L_12:
        /*0028*/ 	.byte	0x03, 0x50
        /*002a*/ 	.short	0x0000


	//----- nvinfo : EIATTR_MAXREG_COUNT
	.align		4
        /*002c*/ 	.byte	0x03, 0x1b
        /*002e*/ 	.short	0x00ff


	//----- nvinfo : EIATTR_EXTERNS
	.align		4
        /*0030*/ 	.byte	0x04, 0x0f
        /*0032*/ 	.short	(.L_14 - .L_13)


	//   ....[0]....
	.align		4
.L_13:
        /*0034*/ 	.word	index@(vprintf)


	//----- nvinfo : EIATTR_MERCURY_ISA_VERSION
	.align		4
.L_14:
        /*0038*/ 	.byte	0x03, 0x5f
        /*003a*/ 	.short	0x0101


	//----- nvinfo : EIATTR_VRC_CTA_INIT_COUNT
	.align		4
        /*003c*/ 	.byte	0x02, 0x4a
	.zero		1
	.zero		1


	//----- nvinfo : EIATTR_SYSCALL_OFFSETS
	.align		4
        /*0040*/ 	.byte	0x04, 0x46
        /*0042*/ 	.short	(.L_16 - .L_15)


	//   ....[0]....
.L_15:
        /*0044*/ 	.word	0x00000240


	//----- nvinfo : EIATTR_EXIT_INSTR_OFFSETS
	.align		4
.L_16:
        /*0048*/ 	.byte	0x04, 0x1c
        /*004a*/ 	.short	(.L_18 - .L_17)


	//   ....[0]....
.L_17:
        /*004c*/ 	.word	0x00000180


	//   ....[1]....
        /*0050*/ 	.word	0x00000250


	//----- nvinfo : EIATTR_CRS_STACK_SIZE
	.align		4
.L_18:
        /*0054*/ 	.byte	0x04, 0x1e
        /*0056*/ 	.short	(.L_20 - .L_19)
.L_19:
        /*0058*/ 	.word	0x00000000


	//----- nvinfo : EIATTR_CBANK_PARAM_SIZE
	.align		4
.L_20:
        /*005c*/ 	.byte	0x03, 0x19
        /*005e*/ 	.short	0x000c


	//----- nvinfo : EIATTR_PARAM_CBANK
	.align		4
        /*0060*/ 	.byte	0x04, 0x0a
        /*0062*/ 	.short	(.L_22 - .L_21)
	.align		4
.L_21:
        /*0064*/ 	.word	index@(.nv.constant0._Z15access_to_arrayPii)
        /*0068*/ 	.short	0x0380
        /*006a*/ 	.short	0x000c


	//----- nvinfo : EIATTR_SW_WAR
	.align		4
.L_22:
        /*006c*/ 	.byte	0x04, 0x36
        /*006e*/ 	.short	(.L_24 - .L_23)
.L_23:
        /*0070*/ 	.word	0x00000008
.L_24:


//--------------------- .nv.callgraph             --------------------------
	.section	.nv.callgraph,"",@"SHT_CUDA_CALLGRAPH"
	.align	4
	.sectionentsize	8
	.align		4
        /*0000*/ 	.word	0x00000000
	.align		4
        /*0004*/ 	.word	0xffffffff
	.align		4
        /*0008*/ 	.word	index@(_Z15access_to_arrayPii)
	.align		4
        /*000c*/ 	.word	index@(vprintf)
	.align		4
        /*0010*/ 	.word	0x00000000
	.align		4
        /*0014*/ 	.word	0xfffffffe
	.align		4
        /*0018*/ 	.word	0x00000000
	.align		4
        /*001c*/ 	.word	0xfffffffd
	.align		4
        /*0020*/ 	.word	0x00000000
	.align		4
        /*0024*/ 	.word	0xfffffffc


//--------------------- .nv.constant4             --------------------------
	.section	.nv.constant4,"a",@progbits
	.align	8
	.align		8
.nv.constant4:
        /*0000*/ 	.dword	vprintf
	.align		8
        /*0008*/ 	.dword	$str


//--------------------- .text._Z15access_to_arrayPii --------------------------
	.section	.text._Z15access_to_arrayPii,"ax",@progbits
	.align	128
        .global         _Z15access_to_arrayPii
        .type           _Z15access_to_arrayPii,@function
        .size           _Z15access_to_arrayPii,(.L_x_2 - _Z15access_to_arrayPii)
        .other          _Z15access_to_arrayPii,@"STO_CUDA_ENTRY STV_DEFAULT"
_Z15access_to_arrayPii:
.text._Z15access_to_arrayPii:
[----:B------:R-:W0:Y:S08]  /*0000*/  LDC R1, c[0x0][0x37c] ;  /* 0x0000df00ff017b82 */ /* 0x000e300000000800 */
[----:B------:R-:W-:Y:S01]  /*0010*/  S2UR UR4, SR_CTAID.Y ;  /* 0x00000000000479c3 */ /* 0x000fe20000002600 */
[----:B------:R-:W1:Y:S01]  /*0020*/  S2R R3, SR_TID.Z ;  /* 0x0000000000037919 */ /* 0x000e620000002300 */
[----:B------:R-:W2:Y:S01]  /*0030*/  LDCU UR9, c[0x0][0x2fc] ;  /* 0x00005f80ff0977ac */ /* 0x000ea20008000800 */
[----:B0-----:R-:W-:Y:S01]  /*0040*/  VIADD R1, R1, 0xfffffff8 ;  /* 0xfffffff801017836 */ /* 0x001fe20000000000 */
[----:B------:R-:W0:Y:S01]  /*0050*/  S2R R5, SR_TID.Y ;  /* 0x0000000000057919 */ /* 0x000e220000002200 */
[----:B------:R-:W3:Y:S03]  /*0060*/  LDCU UR6, c[0x0][0x370] ;  /* 0x00006e00ff0677ac */ /* 0x000ee60008000800 */
[----:B------:R-:W4:Y:S01]  /*0070*/  S2UR UR8, SR_CTAID.Z ;  /* 0x00000000000879c3 */ /* 0x000f220000002700 */
[----:B------:R-:W5:Y:S01]  /*0080*/  S2R R7, SR_TID.X ;  /* 0x0000000000077919 */ /* 0x000f620000002100 */
[----:B------:R-:W4:Y:S01]  /*0090*/  LDCU UR7, c[0x0][0x374] ;  /* 0x00006e80ff0777ac */ /* 0x000f220008000800 */
[----:B------:R-:W5:Y:S05]  /*00a0*/  LDCU UR10, c[0x0][0x360] ;  /* 0x00006c00ff0a77ac */ /* 0x000f6a0008000800 */
[----:B------:R-:W3:Y:S01]  /*00b0*/  S2UR UR5, SR_CTAID.X ;  /* 0x00000000000579c3 */ /* 0x000ee20000002500 */
[----:B------:R-:W0:Y:S07]  /*00c0*/  LDCU UR11, c[0x0][0x364] ;  /* 0x00006c80ff0b77ac */ /* 0x000e2e0008000800 */
[----:B------:R-:W1:Y:S01]  /*00d0*/  LDC R0, c[0x0][0x368] ;  /* 0x0000da00ff007b82 */ /* 0x000e620000000800 */
[----:B----4-:R-:W-:-:S04]  /*00e0*/  UIMAD UR4, UR7, UR8, UR4 ;  /* 0x00000008070472a4 */ /* 0x010fc8000f8e0204 */
[----:B---3--:R-:W-:Y:S01]  /*00f0*/  UIMAD UR4, UR4, UR6, UR5 ;  /* 0x00000006040472a4 */ /* 0x008fe2000f8e0205 */
[----:B------:R-:W3:Y:S01]  /*0100*/  LDCU UR6, c[0x0][0x388] ;  /* 0x00007100ff0677ac */ /* 0x000ee20008000800 */
[----:B------:R-:W4:Y:S04]  /*0110*/  LDCU UR5, c[0x0][0x2f8] ;  /* 0x00005f00ff0577ac */ /* 0x000f280008000800 */
[----:B-1----:R-:W-:-:S04]  /*0120*/  IMAD R0, R0, UR4, R3 ;  /* 0x0000000400007c24 */ /* 0x002fc8000f8e0203 */
[----:B0-----:R-:W-:-:S04]  /*0130*/  IMAD R0, R0, UR11, R5 ;  /* 0x0000000b00007c24 */ /* 0x001fc8000f8e0205 */
[----:B-----5:R-:W-:-:S05]  /*0140*/  IMAD R2, R0, UR10, R7 ;  /* 0x0000000a00027c24 */ /* 0x020fca000f8e0207 */
[----:B---3--:R-:W-:Y:S02]  /*0150*/  ISETP.GE.AND P0, PT, R2, UR6, PT ;  /* 0x0000000602007c0c */ /* 0x008fe4000bf06270 */
[----:B----4-:R-:W-:-:S05]  /*0160*/  IADD3 R6, P1, PT, R1, UR5, RZ ;  /* 0x0000000501067c10 */ /* 0x010fca000ff3e0ff */
[----:B--2---:R-:W-:-:S06]  /*0170*/  IMAD.X R7, RZ, RZ, UR9, P1 ;  /* 0x00000009ff077e24 */ /* 0x004fcc00088e06ff */
[----:B------:R-:W-:Y:S05]  /*0180*/  @P0 EXIT ;  /* 0x000000000000094d */ /* 0x000fea0003800000 */
[----:B------:R-:W0:Y:S01]  /*0190*/  LDC.64 R8, c[0x0][0x380] ;  /* 0x0000e000ff087b82 */ /* 0x000e220000000a00 */
[----:B------:R-:W1:Y:S01]  /*01a0*/  LDCU.64 UR4, c[0x0][0x358] ;  /* 0x00006b00ff0477ac */ /* 0x000e620008000a00 */
[----:B0-----:R-:W-:-:S05]  /*01b0*/  IMAD.WIDE R8, R2, 0x4, R8 ;  /* 0x0000000402087825 */ /* 0x001fca00078e0208 */
[----:B-1----:R-:W2:Y:S01]  /*01c0*/  LDG.E R3, desc[UR4][R8.64] ;  /* 0x0000000408037981 */ /* 0x002ea2000c1e1900 */
[----:B------:R-:W-:Y:S01]  /*01d0*/  MOV R0, 0x0 ;  /* 0x0000000000007802 */ /* 0x000fe20000000f00 */
[----:B------:R-:W0:Y:S03]  /*01e0*/  LDCU.64 UR4, c[0x4][0x8] ;  /* 0x01000100ff0477ac */ /* 0x000e260008000a00 */
[----:B------:R1:W3:Y:S01]  /*01f0*/  LDC.64 R10, c[0x4][R0] ;  /* 0x01000000000a7b82 */ /* 0x0002e20000000a00 */
[----:B0-----:R-:W-:Y:S02]  /*0200*/  MOV R4, UR4 ;  /* 0x0000000400047c02 */ /* 0x001fe40008000f00 */
[----:B------:R-:W-:Y:S01]  /*0210*/  MOV R5, UR5 ;  /* 0x0000000500057c02 */ /* 0x000fe20008000f00 */
[----:B--23--:R1:W-:Y:S06]  /*0220*/  STL.64 [R1], R2 ;  /* 0x0000000201007387 */ /* 0x00c3ec0000100a00 */
[----:B------:R-:W-:-:S07]  /*0230*/  LEPC R20, `(.L_x_0) ;  /* 0x000000001014794e */ /* 0x000fce0000000000 */
[----:B-1----:R-:W-:Y:S05]  /*0240*/  CALL.ABS.NOINC R10 ;  /* 0x000000000a007343 */ /* 0x002fea0003c00000 */
.L_x_0:
[----:B------:R-:W-:Y:S05]  /*0250*/  EXIT ;  /* 0x000000000000794d */ /* 0x000fea0003800000 */
.L_x_1:
[----:B------:R-:W-:-:S00]  /*0260*/  BRA `(.L_x_1) ;  /* 0xfffffffc00fc7947 */ /* 0x000fc0000383ffff */
[----:B------:R-:W-:-:S00]  /*0270*/  NOP ;  /* 0x0000000000007918 */ /* 0x000fc00000000000 */
        /* <DEDUP_REMOVED lines=8> */
.L_x_2:


//--------------------- .nv.global.init           --------------------------
	.section	.nv.global.init,"aw",@progbits
.nv.global.init:
	.type		$str,@object
	.size		$str,(.L_0 - $str)
$str:
        /*0000*/ 	.byte	0x67, 0x69, 0x64, 0x20, 0x3a, 0x25, 0x64, 0x2c, 0x20, 0x76, 0x61, 0x6c, 0x75, 0x65, 0x20, 0x3a
        /*0010*/ 	.byte	0x20, 0x25, 0x64, 0x0a, 0x00
.L_0:


//--------------------- .nv.shared.reserved.0     --------------------------
	.section	.nv.shared.reserved.0,"aw",@nobits
	.weak		__nv_reservedSMEM_offset_0_alias
	.size		__nv_reservedSMEM_offset_0_alias, 0, 64
	.other		__nv_reservedSMEM_offset_0_alias,@"STO_CUDA_RESERVED_SHARED STV_DEFAULT"
__nv_reservedSMEM_offset_0_alias:
	.zero		0
	.zero		64


//--------------------- .nv.constant0._Z15access_to_arrayPii --------------------------
	.section	.nv.constant0._Z15access_to_arrayPii,"a",@progbits
	.sectionflags	@""
	.align	4
.nv.constant0._Z15access_to_arrayPii:
	.zero		908


//--------------------- SYMBOLS --------------------------

	.type		.nv.reservedSmem.offset0,@object
	.size		.nv.reservedSmem.offset0,0x4
	.type		vprintf,@function
